//
// Generated by NVIDIA NVVM Compiler
//
// Compiler Build ID: CL-36424714
// Cuda compilation tools, release 13.0, V13.0.88
// Based on NVVM 20.0.0
//

.version 9.0
.target sm_100
.address_size 64

	// .globl	_Z18unique_gid_calc_2dPi
.extern .func  (.param .b32 func_retval0) vprintf
(
	.param .b64 vprintf_param_0,
	.param .b64 vprintf_param_1
)
;
.global .align 1 .b8 $str[20] = {103, 105, 100, 58, 32, 37, 100, 44, 32, 118, 97, 108, 117, 101, 58, 32, 37, 100, 10};

.visible .entry _Z18unique_gid_calc_2dPi(
	.param .u64 .ptr .align 1 _Z18unique_gid_calc_2dPi_param_0
)
{
	.local .align 8 .b8 	__local_depot0[8];
	.reg .b64 	%SP;
	.reg .b64 	%SPL;
	.reg .b32 	%r<14>;
	.reg .b64 	%rd<9>;

	mov.u64 	%SPL, __local_depot0;
	cvta.local.u64 	%SP, %SPL;
	ld.param.u64 	%rd1, [_Z18unique_gid_calc_2dPi_param_0];
	cvta.to.global.u64 	%rd2, %rd1;
	add.u64 	%rd3, %SP, 0;
	add.u64 	%rd4, %SPL, 0;
	mov.u32 	%r1, %tid.x;
	mov.u32 	%r2, %tid.y;
	mov.u32 	%r3, %ntid.x;
	mov.u32 	%r4, %ntid.y;
	mov.u32 	%r5, %ctaid.x;
	mov.u32 	%r6, %nctaid.x;
	mov.u32 	%r7, %ctaid.y;
	mad.lo.s32 	%r8, %r7, %r6, %r5;
	mad.lo.s32 	%r9, %r8, %r4, %r2;
	mad.lo.s32 	%r10, %r9, %r3, %r1;
	mul.wide.s32 	%rd5, %r10, 4;
	add.s64 	%rd6, %rd2, %rd5;
	ld.global.u32 	%r11, [%rd6];
	st.local.v2.u32 	[%rd4], {%r10, %r11};
	mov.u64 	%rd7, $str;
	cvta.global.u64 	%rd8, %rd7;
	{ // callseq 0, 0
	.param .b64 param0;
	st.param.b64 	[param0], %rd8;
	.param .b64 param1;
	st.param.b64 	[param1], %rd3;
	.param .b32 retval0;
	call.uni (retval0), 
	vprintf, 
	(
	param0, 
	param1
	);
	ld.param.b32 	%r12, [retval0];
	} // callseq 0
	ret;

}


// ===== COMPILED SASS (sm_100) =====

	.target	sm_100

	.elftype	@"ET_EXEC"


//--------------------- .note.nv.tkinfo           --------------------------
	.section	.note.nv.tkinfo,"",@"SHT_NOTE"
	.sectionflags	@"SHF_NOTE_NV_TKINFO"
	.tkinfo
        /*0018*/ 	.word	0x00000002
        /*0030*/ 	.string	""
        /*0030*/ 	.string	"ptxas"
        /*0030*/ 	.string	"Cuda compilation tools, release 13.0, V13.0.88"
        /*0030*/ 	.string	"Build cuda_13.0.r13.0/compiler.36424714_0"
        /*0030*/ 	.string	"-arch sm_100 -m 64 "



//--------------------- .note.nv.cuinfo           --------------------------
	.section	.note.nv.cuinfo,"",@"SHT_NOTE"
	.sectionflags	@"SHF_NOTE_NV_CUINFO"
        /*0018*/ 	.short	0x0002
        /*001a*/ 	.short	0x0064
        /*001c*/ 	.short	0x0082
	.zero		2


//--------------------- .nv.info                  --------------------------
	.section	.nv.info,"",@"SHT_CUDA_INFO"
	.align	4


	//----- nvinfo : EIATTR_REGCOUNT
	.align		4
        /*0000*/ 	.byte	0x04, 0x2f
        /*0002*/ 	.short	(.L_2 - .L_1)
	.align		4
.L_1:
        /*0004*/ 	.word	index@(_Z18unique_gid_calc_2dPi)
        /*0008*/ 	.word	0x00000018


	//----- nvinfo : EIATTR_FRAME_SIZE
	.align		4
.L_2:
        /*000c*/ 	.byte	0x04, 0x11
        /*000e*/ 	.short	(.L_4 - .L_3)
	.align		4
.L_3:
        /*0010*/ 	.word	index@(_Z18unique_gid_calc_2dPi)
        /*0014*/ 	.word	0x00000008


	//----- nvinfo : EIATTR_MIN_STACK_SIZE
	.align		4
.L_4:
        /*0018*/ 	.byte	0x04, 0x12
        /*001a*/ 	.short	(.L_6 - .L_5)
	.align		4
.L_5:
        /*001c*/ 	.word	index@(_Z18unique_gid_calc_2dPi)
        /*0020*/ 	.word	0x00000008
.L_6:


//--------------------- .nv.compat                --------------------------
	.section	.nv.compat,"",@"SHT_CUDA_COMPAT_INFO"
	.align	4
        /*0000*/ 	.byte	0x02, 0x09, 0x00, 0x00, 0x02, 0x02, 0x01, 0x00, 0x02, 0x05, 0x05, 0x00, 0x03, 0x07, 0x01, 0x01
        /*0010*/ 	.byte	0x02, 0x03, 0x00, 0x00, 0x02, 0x06, 0x01, 0x00, 0x04, 0x0b, 0x08, 0x00, 0x09, 0x00, 0x00, 0x00
        /*0020*/ 	.byte	0x00, 0x00, 0x00, 0x00


//--------------------- .nv.info._Z18unique_gid_calc_2dPi --------------------------
	.section	.nv.info._Z18unique_gid_calc_2dPi,"",@"SHT_CUDA_INFO"
	.sectionflags	@""
	.align	4


	//----- nvinfo : EIATTR_CUDA_API_VERSION
	.align		4
        /*0000*/ 	.byte	0x04, 0x37
        /*0002*/ 	.short	(.L_8 - .L_7)
.L_7:
        /*0004*/ 	.word	0x00000082


	//----- nvinfo : EIATTR_KPARAM_INFO
	.align		4
.L_8:
        /*0008*/ 	.byte	0x04, 0x17
        /*000a*/ 	.short	(.L_10 - .L_9)
.L_9:
        /*000c*/ 	.word	0x00000000
        /*0010*/ 	.short	0x0000
        /*0012*/ 	.short	0x0000
        /*0014*/ 	.byte	0x00, 0xf5, 0x21, 0x00


	//----- nvinfo : EIATTR_SPARSE_MMA_MASK
	.align		4
.L_10:
        /*0018*/ 	.byte	0x03, 0x50
        /*001a*/ 	.short	0x0000


	//----- nvinfo : EIATTR_MAXREG_COUNT
	.align		4
        /*001c*/ 	.byte	0x03, 0x1b
        /*001e*/ 	.short	0x00ff


	//----- nvinfo : EIATTR_EXTERNS
	.align		4
        /*0020*/ 	.byte	0x04, 0x0f
        /*0022*/ 	.short	(.L_12 - .L_11)


	//   ....[0]....
	.align		4
.L_11:
        /*0024*/ 	.word	index@(vprintf)


	//----- nvinfo : EIATTR_MERCURY_ISA_VERSION
	.align		4
.L_12:
        /*0028*/ 	.byte	0x03, 0x5f
        /*002a*/ 	.short	0x0101


	//----- nvinfo : EIATTR_VRC_CTA_INIT_COUNT
	.align		4
        /*002c*/ 	.byte	0x02, 0x4a
	.zero		1
	.zero		1


	//----- nvinfo : EIATTR_SYSCALL_OFFSETS
	.align		4
        /*0030*/ 	.byte	0x04, 0x46
        /*0032*/ 	.short	(.L_14 - .L_13)


	//   ....[0]....
.L_13:
        /*0034*/ 	.word	0x000001b0


	//----- nvinfo : EIATTR_EXIT_INSTR_OFFSETS
	.align		4
.L_14:
        /*0038*/ 	.byte	0x04, 0x1c
        /*003a*/ 	.short	(.L_16 - .L_15)


	//   ....[0]....
.L_15:
        /*003c*/ 	.word	0x000001c0


	//----- nvinfo : EIATTR_CBANK_PARAM_SIZE
	.align		4
.L_16:
        /*0040*/ 	.byte	0x03, 0x19
        /*0042*/ 	.short	0x0008


	//----- nvinfo : EIATTR_PARAM_CBANK
	.align		4
        /*0044*/ 	.byte	0x04, 0x0a
        /*0046*/ 	.short	(.L_18 - .L_17)
	.align		4
.L_17:
        /*0048*/ 	.word	index@(.nv.constant0._Z18unique_gid_calc_2dPi)
        /*004c*/ 	.short	0x0380
        /*004e*/ 	.short	0x0008


	//----- nvinfo : EIATTR_SW_WAR
	.align		4
.L_18:
        /*0050*/ 	.byte	0x04, 0x36
        /*0052*/ 	.short	(.L_20 - .L_19)
.L_19:
        /*0054*/ 	.word	0x00000008
.L_20:


//--------------------- .nv.callgraph             --------------------------
	.section	.nv.callgraph,"",@"SHT_CUDA_CALLGRAPH"
	.align	4
	.sectionentsize	8
	.align		4
        /*0000*/ 	.word	0x00000000
	.align		4
        /*0004*/ 	.word	0xffffffff
	.align		4
        /*0008*/ 	.word	index@(_Z18unique_gid_calc_2dPi)
	.align		4
        /*000c*/ 	.word	index@(vprintf)
	.align		4
        /*0010*/ 	.word	0x00000000
	.align		4
        /*0014*/ 	.word	0xfffffffe
	.align		4
        /*0018*/ 	.word	0x00000000
	.align		4
        /*001c*/ 	.word	0xfffffffd
	.align		4
        /*0020*/ 	.word	0x00000000
	.align		4
        /*0024*/ 	.word	0xfffffffc


//--------------------- .nv.constant4             --------------------------
	.section	.nv.constant4,"a",@progbits
	.align	8
	.align		8
.nv.constant4:
        /*0000*/ 	.dword	vprintf
	.align		8
        /*0008*/ 	.dword	$str


//--------------------- .text._Z18unique_gid_calc_2dPi --------------------------
	.section	.text._Z18unique_gid_calc_2dPi,"ax",@progbits
	.align	128
        .global         _Z18unique_gid_calc_2dPi
        .type           _Z18unique_gid_calc_2dPi,@function
        .size           _Z18unique_gid_calc_2dPi,(.L_x_2 - _Z18unique_gid_calc_2dPi)
        .other          _Z18unique_gid_calc_2dPi,@"STO_CUDA_ENTRY STV_DEFAULT"
_Z18unique_gid_calc_2dPi:
.text._Z18unique_gid_calc_2dPi:
[----:B------:R-:W0:Y:S01]  /*0000*/  LDC R1, c[0x0][0x37c] ;  /* 0x0000df00ff017b82 */ /* 0x000e220000000800 */
[----:B------:R-:W1:Y:S01]  /*0010*/  S2R R7, SR_CTAID.Y ;  /* 0x0000000000077919 */ /* 0x000e620000002600 */
[----:B------:R-:W2:Y:S06]  /*0020*/  LDCU UR6, c[0x0][0x2fc] ;  /* 0x00005f80ff0677ac */ /* 0x000eac0008000800 */
[----:B------:R-:W1:Y:S01]  /*0030*/  S2UR UR9, SR_CTAID.X ;  /* 0x00000000000979c3 */ /* 0x000e620000002500 */
[----:B0-----:R-:W-:Y:S01]  /*0040*/  IADD3 R1, PT, PT, R1, -0x8, RZ ;  /* 0xfffffff801017810 */ /* 0x001fe20007ffe0ff */
[----:B------:R-:W0:Y:S01]  /*0050*/  S2R R5, SR_TID.Y ;  /* 0x0000000000057919 */ /* 0x000e220000002200 */
[----:B------:R-:W3:Y:S01]  /*0060*/  LDCU UR7, c[0x0][0x360] ;  /* 0x00006c00ff0777ac */ /* 0x000ee20008000800 */
[----:B------:R-:W3:Y:S01]  /*0070*/  S2R R3, SR_TID.X ;  /* 0x0000000000037919 */ /* 0x000ee20000002100 */
[----:B------:R-:W0:Y:S03]  /*0080*/  LDCU UR8, c[0x0][0x364] ;  /* 0x00006c80ff0877ac */ /* 0x000e260008000800 */
[----:B------:R-:W1:Y:S01]  /*0090*/  LDC R0, c[0x0][0x370] ;  /* 0x0000dc00ff007b82 */ /* 0x000e620000000800 */
[----:B------:R-:W4:Y:S07]  /*00a0*/  LDCU.64 UR4, c[0x0][0x358] ;  /* 0x00006b00ff0477ac */ /* 0x000f2e0008000a00 */
[----:B------:R-:W5:Y:S01]  /*00b0*/  LDC.64 R8, c[0x0][0x380] ;  /* 0x0000e000ff087b82 */ /* 0x000f620000000a00 */
[----:B-1----:R-:W-:-:S04]  /*00c0*/  IMAD R0, R0, R7, UR9 ;  /* 0x0000000900007e24 */ /* 0x002fc8000f8e0207 */
[----:B0-----:R-:W-:Y:S01]  /*00d0*/  IMAD R0, R0, UR8, R5 ;  /* 0x0000000800007c24 */ /* 0x001fe2000f8e0205 */
[----:B------:R-:W0:Y:S03]  /*00e0*/  LDCU.64 UR8, c[0x4][0x8] ;  /* 0x01000100ff0877ac */ /* 0x000e260008000a00 */
[----:B---3--:R-:W-:-:S04]  /*00f0*/  IMAD R2, R0, UR7, R3 ;  /* 0x0000000700027c24 */ /* 0x008fc8000f8e0203 */
[----:B-----5:R-:W-:-:S05]  /*0100*/  IMAD.WIDE R8, R2, 0x4, R8 ;  /* 0x0000000402087825 */ /* 0x020fca00078e0208 */
[----:B----4-:R-:W3:Y:S01]  /*0110*/  LDG.E R3, desc[UR4][R8.64] ;  /* 0x0000000408037981 */ /* 0x010ee2000c1e1900 */
[----:B------:R-:W-:Y:S01]  /*0120*/  MOV R0, 0x0 ;  /* 0x0000000000007802 */ /* 0x000fe20000000f00 */
[----:B------:R-:W1:Y:S03]  /*0130*/  LDCU UR4, c[0x0][0x2f8] ;  /* 0x00005f00ff0477ac */ /* 0x000e660008000800 */
[----:B------:R4:W3:Y:S01]  /*0140*/  LDC.64 R10, c[0x4][R0] ;  /* 0x01000000000a7b82 */ /* 0x0008e20000000a00 */
[----:B0-----:R-:W-:Y:S02]  /*0150*/  MOV R4, UR8 ;  /* 0x0000000800047c02 */ /* 0x001fe40008000f00 */
[----:B------:R-:W-:Y:S02]  /*0160*/  MOV R5, UR9 ;  /* 0x0000000900057c02 */ /* 0x000fe40008000f00 */
[----:B-1----:R-:W-:-:S04]  /*0170*/  IADD3 R6, P0, PT, R1, UR4, RZ ;  /* 0x0000000401067c10 */ /* 0x002fc8000ff1e0ff */
[----:B--2---:R-:W-:Y:S01]  /*0180*/  IADD3.X R7, PT, PT, RZ, UR6, RZ, P0, !PT ;  /* 0x00000006ff077c10 */ /* 0x004fe200087fe4ff */
[----:B---3--:R4:W-:Y:S08]  /*0190*/  STL.64 [R1], R2 ;  /* 0x0000000201007387 */ /* 0x0089f00000100a00 */
[----:B------:R-:W-:-:S07]  /*01a0*/  LEPC R20, `(.L_x_0) ;  /* 0x000000001014794e */ /* 0x000fce0000000000 */
[----:B----4-:R-:W-:Y:S05]  /*01b0*/  CALL.ABS.NOINC R10 ;  /* 0x000000000a007343 */ /* 0x010fea0003c00000 */
.L_x_0:
[----:B------:R-:W-:Y:S05]  /*01c0*/  EXIT ;  /* 0x000000000000794d */ /* 0x000fea0003800000 */
.L_x_1:
[----:B------:R-:W-:-:S00]  /*01d0*/  BRA `(.L_x_1) ;  /* 0xfffffffc00fc7947 */ /* 0x000fc0000383ffff */
[----:B------:R-:W-:-:S00]  /*01e0*/  NOP ;  /* 0x0000000000007918 */ /* 0x000fc00000000000 */
        /* <DEDUP_REMOVED lines=9> */
.L_x_2:


//--------------------- .nv.global.init           --------------------------
	.section	.nv.global.init,"aw",@progbits
.nv.global.init:
	.type		$str,@object
	.size		$str,(.L_0 - $str)
$str:
        /*0000*/ 	.byte	0x67, 0x69, 0x64, 0x3a, 0x20, 0x25, 0x64, 0x2c, 0x20, 0x76, 0x61, 0x6c, 0x75, 0x65, 0x3a, 0x20
        /*0010*/ 	.byte	0x25, 0x64, 0x0a, 0x00
.L_0:


//--------------------- .nv.shared.reserved.0     --------------------------
	.section	.nv.shared.reserved.0,"aw",@nobits
	.weak		__nv_reservedSMEM_offset_0_alias
	.size		__nv_reservedSMEM_offset_0_alias, 0, 64
	.other		__nv_reservedSMEM_offset_0_alias,@"STO_CUDA_RESERVED_SHARED STV_DEFAULT"
__nv_reservedSMEM_offset_0_alias:
	.zero		0
	.zero		64


//--------------------- .nv.constant0._Z18unique_gid_calc_2dPi --------------------------
	.section	.nv.constant0._Z18unique_gid_calc_2dPi,"a",@progbits
	.sectionflags	@""
	.align	4
.nv.constant0._Z18unique_gid_calc_2dPi:
	.zero		904


//--------------------- SYMBOLS --------------------------

	.type		.nv.reservedSmem.offset0,@object
	.size		.nv.reservedSmem.offset0,0x4
	.type		vprintf,@function
